	.headerflags	@"EF_CUDA_TEXMODE_UNIFIED EF_CUDA_64BIT_ADDRESS EF_CUDA_ACCELERATORS EF_CUDA_SM90 EF_CUDA_VIRTUAL_SM(EF_CUDA_SM90)"
	.elftype	@"ET_EXEC"


//--------------------- .nv.info                  --------------------------
	.section	.nv.info,"",@"SHT_CUDA_INFO"
	.align	4


	//----- nvinfo : EIATTR_REGCOUNT
	.align		4
        /*0000*/ 	.byte	0x04, 0x2f
        /*0002*/ 	.short	(.L_2 - .L_1)
	.align		4
.L_1:
        /*0004*/ 	.word	index@(triton_poi_fused_native_group_norm_relu_7)
        /*0008*/ 	.word	0x00000024


	//----- nvinfo : EIATTR_MIN_STACK_SIZE
	.align		4
.L_2:
        /*000c*/ 	.byte	0x04, 0x12
        /*000e*/ 	.short	(.L_4 - .L_3)
	.align		4
.L_3:
        /*0010*/ 	.word	index@(triton_poi_fused_native_group_norm_relu_7)
        /*0014*/ 	.word	0x00000000


	//----- nvinfo : EIATTR_FRAME_SIZE
	.align		4
.L_4:
        /*0018*/ 	.byte	0x04, 0x11
        /*001a*/ 	.short	(.L_6 - .L_5)
	.align		4
.L_5:
        /*001c*/ 	.word	index@(triton_poi_fused_native_group_norm_relu_7)
        /*0020*/ 	.word	0x00000000


	//----- nvinfo : EIATTR_MIN_STACK_SIZE
	.align		4
.L_6:
        /*0024*/ 	.byte	0x04, 0x12
        /*0026*/ 	.short	(.L_8 - .L_7)
	.align		4
.L_7:
        /*0028*/ 	.word	index@(triton_poi_fused_native_group_norm_relu_7)
        /*002c*/ 	.word	0x00000000
.L_8:


//--------------------- .nv.info.triton_poi_fused_native_group_norm_relu_7 --------------------------
	.section	.nv.info.triton_poi_fused_native_group_norm_relu_7,"",@"SHT_CUDA_INFO"
	.sectionflags	@""
	.align	4


	//----- nvinfo : EIATTR_CUDA_API_VERSION
	.align		4
        /*0000*/ 	.byte	0x04, 0x37
        /*0002*/ 	.short	(.L_10 - .L_9)
.L_9:
        /*0004*/ 	.word	0x0000007c


	//----- nvinfo : EIATTR_KPARAM_INFO
	.align		4
.L_10:
        /*0008*/ 	.byte	0x04, 0x17
        /*000a*/ 	.short	(.L_12 - .L_11)
.L_11:
        /*000c*/ 	.word	0x00000000
        /*0010*/ 	.short	0x0006
        /*0012*/ 	.short	0x0030
        /*0014*/ 	.byte	0x00, 0xf0, 0x11, 0x00


	//----- nvinfo : EIATTR_KPARAM_INFO
	.align		4
.L_12:
        /*0018*/ 	.byte	0x04, 0x17
        /*001a*/ 	.short	(.L_14 - .L_13)
.L_13:
        /*001c*/ 	.word	0x00000000
        /*0020*/ 	.short	0x0005
        /*0022*/ 	.short	0x0028
        /*0024*/ 	.byte	0x00, 0xf4, 0x21, 0x00


	//----- nvinfo : EIATTR_KPARAM_INFO
	.align		4
.L_14:
        /*0028*/ 	.byte	0x04, 0x17
        /*002a*/ 	.short	(.L_16 - .L_15)
.L_15:
        /*002c*/ 	.word	0x00000000
        /*0030*/ 	.short	0x0004
        /*0032*/ 	.short	0x0020
        /*0034*/ 	.byte	0x00, 0xf4, 0x21, 0x00


	//----- nvinfo : EIATTR_KPARAM_INFO
	.align		4
.L_16:
        /*0038*/ 	.byte	0x04, 0x17
        /*003a*/ 	.short	(.L_18 - .L_17)
.L_17:
        /*003c*/ 	.word	0x00000000
        /*0040*/ 	.short	0x0003
        /*0042*/ 	.short	0x0018
        /*0044*/ 	.byte	0x00, 0xf4, 0x21, 0x00


	//----- nvinfo : EIATTR_KPARAM_INFO
	.align		4
.L_18:
        /*0048*/ 	.byte	0x04, 0x17
        /*004a*/ 	.short	(.L_20 - .L_19)
.L_19:
        /*004c*/ 	.word	0x00000000
        /*0050*/ 	.short	0x0002
        /*0052*/ 	.short	0x0010
        /*0054*/ 	.byte	0x00, 0xf4, 0x21, 0x00


	//----- nvinfo : EIATTR_KPARAM_INFO
	.align		4
.L_20:
        /*0058*/ 	.byte	0x04, 0x17
        /*005a*/ 	.short	(.L_22 - .L_21)
.L_21:
        /*005c*/ 	.word	0x00000000
        /*0060*/ 	.short	0x0001
        /*0062*/ 	.short	0x0008
        /*0064*/ 	.byte	0x00, 0xf4, 0x21, 0x00


	//----- nvinfo : EIATTR_KPARAM_INFO
	.align		4
.L_22:
        /*0068*/ 	.byte	0x04, 0x17
        /*006a*/ 	.short	(.L_24 - .L_23)
.L_23:
        /*006c*/ 	.word	0x00000000
        /*0070*/ 	.short	0x0000
        /*0072*/ 	.short	0x0000
        /*0074*/ 	.byte	0x00, 0xf4, 0x21, 0x00


	//----- nvinfo : EIATTR_SPARSE_MMA_MASK
	.align		4
.L_24:
        /*0078*/ 	.byte	0x03, 0x50
        /*007a*/ 	.short	0x0000


	//----- nvinfo : EIATTR_MAXREG_COUNT
	.align		4
        /*007c*/ 	.byte	0x03, 0x1b
        /*007e*/ 	.short	0x00ff


	//----- nvinfo : EIATTR_EXIT_INSTR_OFFSETS
	.align		4
        /*0080*/ 	.byte	0x04, 0x1c
        /*0082*/ 	.short	(.L_26 - .L_25)


	//   ....[0]....
.L_25:
        /*0084*/ 	.word	0x00000ad0


	//----- nvinfo : EIATTR_REQNTID
	.align		4
.L_26:
        /*0088*/ 	.byte	0x04, 0x10
        /*008a*/ 	.short	(.L_28 - .L_27)
.L_27:
        /*008c*/ 	.word	0x00000080
        /*0090*/ 	.word	0x00000001
        /*0094*/ 	.word	0x00000001


	//----- nvinfo : EIATTR_CBANK_PARAM_SIZE
	.align		4
.L_28:
        /*0098*/ 	.byte	0x03, 0x19
        /*009a*/ 	.short	0x0034


	//----- nvinfo : EIATTR_PARAM_CBANK
	.align		4
        /*009c*/ 	.byte	0x04, 0x0a
        /*009e*/ 	.short	(.L_30 - .L_29)
	.align		4
.L_29:
        /*00a0*/ 	.word	index@(.nv.constant0.triton_poi_fused_native_group_norm_relu_7)
        /*00a4*/ 	.short	0x0210
        /*00a6*/ 	.short	0x0034


	//----- nvinfo : EIATTR_SW_WAR
	.align		4
.L_30:
        /*00a8*/ 	.byte	0x04, 0x36
        /*00aa*/ 	.short	(.L_32 - .L_31)
.L_31:
        /*00ac*/ 	.word	0x00000008
.L_32:


//--------------------- .nv.callgraph             --------------------------
	.section	.nv.callgraph,"",@"SHT_CUDA_CALLGRAPH"
	.align	4
	.sectionentsize	8
	.align		4
        /*0000*/ 	.word	0x00000000
	.align		4
        /*0004*/ 	.word	0xffffffff
	.align		4
        /*0008*/ 	.word	0x00000000
	.align		4
        /*000c*/ 	.word	0xfffffffe
	.align		4
        /*0010*/ 	.word	0x00000000
	.align		4
        /*0014*/ 	.word	0xfffffffd
	.align		4
        /*0018*/ 	.word	0x00000000
	.align		4
        /*001c*/ 	.word	0xfffffffc


//--------------------- .nv.constant4             --------------------------
	.section	.nv.constant4,"a",@progbits
	.align	8
	.align		8
.nv.constant4:
        /*0000*/ 	.dword	_$_str


//--------------------- .text.triton_poi_fused_native_group_norm_relu_7 --------------------------
	.section	.text.triton_poi_fused_native_group_norm_relu_7,"ax",@progbits
	.align	128
        .global         triton_poi_fused_native_group_norm_relu_7
        .type           triton_poi_fused_native_group_norm_relu_7,@function
        .size           triton_poi_fused_native_group_norm_relu_7,(.L_x_1 - triton_poi_fused_native_group_norm_relu_7)
        .other          triton_poi_fused_native_group_norm_relu_7,@"STO_CUDA_ENTRY STV_DEFAULT"
triton_poi_fused_native_group_norm_relu_7:
.text.triton_poi_fused_native_group_norm_relu_7:
[----:B------:R-:W-:Y:S01]  /*0000*/  LDC R1, c[0x0][0x28] ;  /* 0x00000a00ff017b82 */ /* 0x000fe20000000800 */
[----:B------:R-:W1:Y:S01]  /*0010*/  S2R R0, SR_TID.X ;  /* 0x0000000000007919 */ /* 0x000e620000002100 */
[----:B------:R-:W-:Y:S01]  /*0020*/  ULDC.64 UR4, c[0x0][0x208] ;  /* 0x0000820000047ab9 */ /* 0x000fe20000000a00 */
[----:B------:R-:W2:Y:S01]  /*0030*/  S2R R3, SR_CTAID.X ;  /* 0x0000000000037919 */ /* 0x000ea20000002500 */
[----:B-1----:R-:W-:Y:S01]  /*0040*/  IMAD.SHL.U32 R0, R0, 0x4, RZ ;  /* 0x0000000400007824 */ /* 0x002fe200078e00ff */
[----:B--2---:R-:W-:-:S04]  /*0050*/  SHF.R.S32.HI R25, RZ, 0x15, R3 ;  /* 0x00000015ff197819 */ /* 0x004fc80000011403 */
[----:B------:R-:W-:Y:S02]  /*0060*/  LOP3.LUT R0, R0, 0x1fc, RZ, 0xc0, !PT ;  /* 0x000001fc00007812 */ /* 0x000fe400078ec0ff */
[----:B------:R-:W-:-:S03]  /*0070*/  SGXT R25, R25, 0x1 ;  /* 0x000000011919781a */ /* 0x000fc60000000200 */
[----:B------:R-:W-:-:S04]  /*0080*/  IMAD R0, R3, 0x400, R0 ;  /* 0x0000040003007824 */ /* 0x000fc800078e0200 */
[----:B------:R-:W-:Y:S01]  /*0090*/  VIADD R4, R0, 0x2 ;  /* 0x0000000200047836 */ /* 0x000fe20000000000 */
[----:B------:R-:W-:Y:S02]  /*00a0*/  IADD3 R2, R0, 0x1, RZ ;  /* 0x0000000100027810 */ /* 0x000fe40007ffe0ff */
[C---:B------:R-:W-:Y:S02]  /*00b0*/  LEA.HI R3, R25.reuse, R0, RZ, 0x7 ;  /* 0x0000000019037211 */ /* 0x040fe400078f38ff */
[C---:B------:R-:W-:Y:S02]  /*00c0*/  LEA.HI R6, R25.reuse, R4, RZ, 0x7 ;  /* 0x0000000419067211 */ /* 0x040fe400078f38ff */
[----:B------:R-:W-:Y:S02]  /*00d0*/  LEA.HI R5, R25, R2, RZ, 0x7 ;  /* 0x0000000219057211 */ /* 0x000fe400078f38ff */
[----:B------:R-:W-:Y:S02]  /*00e0*/  LOP3.LUT R3, R3, 0xffffff80, RZ, 0xc0, !PT ;  /* 0xffffff8003037812 */ /* 0x000fe400078ec0ff */
[----:B------:R-:W-:-:S02]  /*00f0*/  LOP3.LUT R7, R6, 0xff80, RZ, 0xc0, !PT ;  /* 0x0000ff8006077812 */ /* 0x000fc400078ec0ff */
[----:B------:R-:W-:Y:S01]  /*0100*/  LOP3.LUT R5, R5, 0xff80, RZ, 0xc0, !PT ;  /* 0x0000ff8005057812 */ /* 0x000fe200078ec0ff */
[----:B------:R-:W-:Y:S01]  /*0110*/  IMAD.IADD R12, R0, 0x1, -R3 ;  /* 0x00000001000c7824 */ /* 0x000fe200078e0a03 */
[----:B------:R-:W-:Y:S01]  /*0120*/  LEA.HI R18, R25, R0, RZ, 0x13 ;  /* 0x0000000019127211 */ /* 0x000fe200078f98ff */
[----:B------:R-:W-:Y:S01]  /*0130*/  IMAD.IADD R7, R4, 0x1, -R7 ;  /* 0x0000000104077824 */ /* 0x000fe200078e0a07 */
[----:B------:R-:W-:Y:S02]  /*0140*/  IADD3 R5, R2, -R5, RZ ;  /* 0x8000000502057210 */ /* 0x000fe40007ffe0ff */
[----:B------:R-:W-:Y:S02]  /*0150*/  PRMT R2, R12, 0x8880, RZ ;  /* 0x000088800c027816 */ /* 0x000fe400000000ff */
[----:B------:R-:W-:Y:S02]  /*0160*/  PRMT R3, R5, 0x8880, RZ ;  /* 0x0000888005037816 */ /* 0x000fe400000000ff */
[----:B------:R-:W-:-:S02]  /*0170*/  PRMT R6, R7, 0x8880, RZ ;  /* 0x0000888007067816 */ /* 0x000fc400000000ff */
[----:B------:R-:W-:Y:S02]  /*0180*/  PRMT R2, R2, 0x7710, RZ ;  /* 0x0000771002027816 */ /* 0x000fe400000000ff */
[----:B------:R-:W-:Y:S02]  /*0190*/  PRMT R3, R3, 0x7710, RZ ;  /* 0x0000771003037816 */ /* 0x000fe400000000ff */
[----:B------:R-:W-:Y:S02]  /*01a0*/  PRMT R6, R6, 0x7710, RZ ;  /* 0x0000771006067816 */ /* 0x000fe400000000ff */
[----:B------:R-:W-:Y:S02]  /*01b0*/  SHF.R.U32.HI R2, RZ, 0xa, R2 ;  /* 0x0000000aff027819 */ /* 0x000fe40000011602 */
[----:B------:R-:W-:Y:S02]  /*01c0*/  SHF.R.U32.HI R4, RZ, 0xa, R3 ;  /* 0x0000000aff047819 */ /* 0x000fe40000011603 */
[----:B------:R-:W-:-:S02]  /*01d0*/  SHF.R.U32.HI R6, RZ, 0xa, R6 ;  /* 0x0000000aff067819 */ /* 0x000fc40000011606 */
[----:B------:R-:W-:Y:S02]  /*01e0*/  LOP3.LUT R3, R2, 0x1f, RZ, 0xc0, !PT ;  /* 0x0000001f02037812 */ /* 0x000fe400078ec0ff */
[----:B------:R-:W-:Y:S02]  /*01f0*/  LOP3.LUT R2, R4, 0x1f, RZ, 0xc0, !PT ;  /* 0x0000001f04027812 */ /* 0x000fe400078ec0ff */
[----:B------:R-:W-:Y:S01]  /*0200*/  LOP3.LUT R6, R6, 0x1f, RZ, 0xc0, !PT ;  /* 0x0000001f06067812 */ /* 0x000fe200078ec0ff */
[----:B------:R-:W-:Y:S01]  /*0210*/  IMAD.IADD R4, R12, 0x1, R3 ;  /* 0x000000010c047824 */ /* 0x000fe200078e0203 */
[----:B------:R-:W-:Y:S02]  /*0220*/  IADD3 R5, R5, R2, RZ ;  /* 0x0000000205057210 */ /* 0x000fe40007ffe0ff */
[----:B------:R-:W1:Y:S01]  /*0230*/  LDC.64 R2, c[0x0][0x218] ;  /* 0x00008600ff027b82 */ /* 0x000e620000000a00 */
[----:B------:R-:W-:Y:S01]  /*0240*/  IMAD.IADD R8, R7, 0x1, R6 ;  /* 0x0000000107087824 */ /* 0x000fe200078e0206 */
[----:B------:R-:W-:-:S02]  /*0250*/  PRMT R4, R4, 0x8880, RZ ;  /* 0x0000888004047816 */ /* 0x000fc400000000ff */
[----:B------:R-:W-:Y:S02]  /*0260*/  PRMT R5, R5, 0x8880, RZ ;  /* 0x0000888005057816 */ /* 0x000fe400000000ff */
[----:B------:R-:W-:Y:S02]  /*0270*/  SHF.R.S32.HI R4, RZ, 0x5, R4 ;  /* 0x00000005ff047819 */ /* 0x000fe40000011404 */
[----:B------:R-:W2:Y:S01]  /*0280*/  LDC.64 R6, c[0x0][0x210] ;  /* 0x00008400ff067b82 */ /* 0x000ea20000000a00 */
[----:B------:R-:W-:Y:S02]  /*0290*/  SHF.R.S32.HI R5, RZ, 0x5, R5 ;  /* 0x00000005ff057819 */ /* 0x000fe40000011405 */
[----:B------:R-:W-:Y:S02]  /*02a0*/  PRMT R29, R4, 0x9910, RZ ;  /* 0x00009910041d7816 */ /* 0x000fe400000000ff */
[----:B------:R-:W-:Y:S02]  /*02b0*/  SHF.R.S32.HI R14, RZ, 0x13, R18 ;  /* 0x00000013ff0e7819 */ /* 0x000fe40000011412 */
[----:B------:R-:W-:-:S02]  /*02c0*/  PRMT R24, R5, 0x9910, RZ ;  /* 0x0000991005187816 */ /* 0x000fc400000000ff */
[----:B------:R-:W-:Y:S02]  /*02d0*/  LEA R19, R14, R29, 0x2 ;  /* 0x0000001d0e137211 */ /* 0x000fe400078e10ff */
[----:B------:R-:W-:Y:S01]  /*02e0*/  PRMT R8, R8, 0x8880, RZ ;  /* 0x0000888008087816 */ /* 0x000fe200000000ff */
[----:B------:R-:W-:-:S03]  /*02f0*/  IMAD R27, R14, 0x4, R24 ;  /* 0x000000040e1b7824 */ /* 0x000fc600078e0218 */
[----:B------:R-:W-:Y:S01]  /*0300*/  SHF.R.S32.HI R8, RZ, 0x5, R8 ;  /* 0x00000005ff087819 */ /* 0x000fe20000011408 */
[----:B-1----:R-:W-:-:S03]  /*0310*/  IMAD.WIDE R20, R19, 0x4, R2 ;  /* 0x0000000413147825 */ /* 0x002fc600078e0202 */
[----:B------:R-:W-:Y:S01]  /*0320*/  PRMT R13, R8, 0x9910, RZ ;  /* 0x00009910080d7816 */ /* 0x000fe200000000ff */
[----:B------:R-:W-:Y:S02]  /*0330*/  IMAD.WIDE R22, R27, 0x4, R2 ;  /* 0x000000041b167825 */ /* 0x000fe400078e0202 */
[----:B------:R-:W3:Y:S01]  /*0340*/  LDG.E.EL R21, desc[UR4][R20.64] ;  /* 0x0000000414157981 */ /* 0x000ee2000c2e1900 */
[----:B------:R-:W-:Y:S01]  /*0350*/  LEA R15, R14, R13, 0x2 ;  /* 0x0000000d0e0f7211 */ /* 0x000fe200078e10ff */
[C---:B--2---:R-:W-:Y:S02]  /*0360*/  IMAD.WIDE R6, R0.reuse, 0x4, R6 ;  /* 0x0000000400067825 */ /* 0x044fe400078e0206 */
[----:B------:R-:W2:Y:S02]  /*0370*/  LDG.E.EL R16, desc[UR4][R22.64] ;  /* 0x0000000416107981 */ /* 0x000ea4000c2e1900 */
[----:B------:R-:W-:Y:S02]  /*0380*/  VIADD R26, R0, 0x3 ;  /* 0x00000003001a7836 */ /* 0x000fe40000000000 */
[----:B------:R-:W3:Y:S01]  /*0390*/  LDG.E.128 R8, desc[UR4][R6.64] ;  /* 0x0000000406087981 */ /* 0x000ee2000c1e1d00 */
[----:B------:R-:W-:-:S02]  /*03a0*/  IMAD.WIDE R4, R15, 0x4, R2 ;  /* 0x000000040f047825 */ /* 0x000fc400078e0202 */
[----:B------:R-:W-:-:S03]  /*03b0*/  LEA.HI R25, R25, R26, RZ, 0x7 ;  /* 0x0000001a19197211 */ /* 0x000fc600078f38ff */
[----:B------:R1:W4:Y:S01]  /*03c0*/  LDG.E.EL R17, desc[UR4][R4.64] ;  /* 0x0000000404117981 */ /* 0x000322000c2e1900 */
[----:B------:R-:W-:-:S04]  /*03d0*/  LOP3.LUT R25, R25, 0xff80, RZ, 0xc0, !PT ;  /* 0x0000ff8019197812 */ /* 0x000fc800078ec0ff */
[----:B------:R-:W-:-:S04]  /*03e0*/  IADD3 R25, R26, -R25, RZ ;  /* 0x800000191a197210 */ /* 0x000fc80007ffe0ff */
[----:B------:R-:W-:-:S04]  /*03f0*/  PRMT R26, R25, 0x8880, RZ ;  /* 0x00008880191a7816 */ /* 0x000fc800000000ff */
[----:B------:R-:W-:-:S04]  /*0400*/  PRMT R26, R26, 0x7710, RZ ;  /* 0x000077101a1a7816 */ /* 0x000fc800000000ff */
[----:B------:R-:W-:-:S04]  /*0410*/  SHF.R.U32.HI R26, RZ, 0xa, R26 ;  /* 0x0000000aff1a7819 */ /* 0x000fc8000001161a */
[----:B------:R-:W-:Y:S02]  /*0420*/  LOP3.LUT R26, R26, 0x1f, RZ, 0xc0, !PT ;  /* 0x0000001f1a1a7812 */ /* 0x000fe400078ec0ff */
[----:B-1----:R-:W-:-:S03]  /*0430*/  IADD3 R4, R18, 0x200, RZ ;  /* 0x0000020012047810 */ /* 0x002fc60007ffe0ff */
[----:B------:R-:W-:Y:S01]  /*0440*/  IMAD.IADD R26, R25, 0x1, R26 ;  /* 0x00000001191a7824 */ /* 0x000fe200078e021a */
[----:B------:R-:W-:-:S04]  /*0450*/  SHF.R.S32.HI R4, RZ, 0x13, R4 ;  /* 0x00000013ff047819 */ /* 0x000fc80000011404 */
[----:B------:R-:W-:Y:S01]  /*0460*/  PRMT R5, R26, 0x8880, RZ ;  /* 0x000088801a057816 */ /* 0x000fe200000000ff */
[----:B------:R-:W-:-:S03]  /*0470*/  IMAD R24, R4, 0x4, R24 ;  /* 0x0000000404187824 */ /* 0x000fc600078e0218 */
[----:B------:R-:W-:Y:S01]  /*0480*/  SHF.R.S32.HI R5, RZ, 0x5, R5 ;  /* 0x00000005ff057819 */ /* 0x000fe20000011405 */
[C---:B------:R-:W-:Y:S01]  /*0490*/  IMAD R23, R4.reuse, 0x4, R29 ;  /* 0x0000000404177824 */ /* 0x040fe200078e021d */
[----:B------:R-:W-:Y:S01]  /*04a0*/  LEA R22, R4, R13, 0x2 ;  /* 0x0000000d04167211 */ /* 0x000fe200078e10ff */
[----:B------:R-:W-:Y:S01]  /*04b0*/  IMAD.WIDE R28, R24, 0x4, R2 ;  /* 0x00000004181c7825 */ /* 0x000fe200078e0202 */
[----:B------:R-:W-:-:S04]  /*04c0*/  PRMT R25, R5, 0x9910, RZ ;  /* 0x0000991005197816 */ /* 0x000fc800000000ff */
[----:B------:R-:W-:Y:S02]  /*04d0*/  LEA R5, R14, R25, 0x2 ;  /* 0x000000190e057211 */ /* 0x000fe400078e10ff */
[----:B------:R1:W5:Y:S02]  /*04e0*/  LDG.E.EL R14, desc[UR4][R28.64] ;  /* 0x000000041c0e7981 */ /* 0x000364000c2e1900 */
[----:B-1----:R-:W-:-:S05]  /*04f0*/  IMAD.WIDE R28, R22, 0x4, R2 ;  /* 0x00000004161c7825 */ /* 0x002fca00078e0202 */
[----:B------:R1:W4:Y:S02]  /*0500*/  LDG.E.EL R13, desc[UR4][R28.64] ;  /* 0x000000041c0d7981 */ /* 0x000324000c2e1900 */
[----:B-1----:R-:W1:Y:S01]  /*0510*/  LDC.64 R28, c[0x0][0x220] ;  /* 0x00008800ff1c7b82 */ /* 0x002e620000000a00 */
[----:B------:R-:W-:Y:S02]  /*0520*/  IMAD R25, R4, 0x4, R25 ;  /* 0x0000000404197824 */ /* 0x000fe400078e0219 */
[----:B------:R-:W-:-:S04]  /*0530*/  IMAD.WIDE R32, R23, 0x4, R2 ;  /* 0x0000000417207825 */ /* 0x000fc800078e0202 */
[--C-:B------:R-:W-:Y:S01]  /*0540*/  IMAD.WIDE R30, R5, 0x4, R2.reuse ;  /* 0x00000004051e7825 */ /* 0x100fe200078e0202 */
[----:B------:R-:W5:Y:S03]  /*0550*/  LDG.E.EL R20, desc[UR4][R32.64] ;  /* 0x0000000420147981 */ /* 0x000f66000c2e1900 */
[----:B------:R-:W-:Y:S01]  /*0560*/  IMAD.WIDE R2, R25, 0x4, R2 ;  /* 0x0000000419027825 */ /* 0x000fe200078e0202 */
[----:B------:R-:W5:Y:S05]  /*0570*/  LDG.E.EL R18, desc[UR4][R30.64] ;  /* 0x000000041e127981 */ /* 0x000f6a000c2e1900 */
[----:B------:R3:W5:Y:S01]  /*0580*/  LDG.E.EL R2, desc[UR4][R2.64] ;  /* 0x0000000402027981 */ /* 0x000762000c2e1900 */
[----:B-1----:R-:W-:-:S04]  /*0590*/  IMAD.WIDE R26, R27, 0x4, R28 ;  /* 0x000000041b1a7825 */ /* 0x002fc800078e021c */
[----:B------:R-:W-:-:S04]  /*05a0*/  IMAD.WIDE R4, R5, 0x4, R28 ;  /* 0x0000000405047825 */ /* 0x000fc800078e021c */
[----:B---3--:R-:W-:Y:S01]  /*05b0*/  FADD R3, R8, -R21 ;  /* 0x8000001508037221 */ /* 0x008fe20000000000 */
[----:B--2---:R-:W-:Y:S01]  /*05c0*/  FADD R16, R9, -R16 ;  /* 0x8000001009107221 */ /* 0x004fe20000000000 */
[--C-:B------:R-:W-:Y:S01]  /*05d0*/  IMAD.WIDE R8, R19, 0x4, R28.reuse ;  /* 0x0000000413087825 */ /* 0x100fe200078e021c */
[----:B------:R-:W2:Y:S04]  /*05e0*/  LDG.E.EL R21, desc[UR4][R26.64] ;  /* 0x000000041a157981 */ /* 0x000ea8000c2e1900 */
[----:B------:R1:W3:Y:S02]  /*05f0*/  LDG.E.EL R19, desc[UR4][R8.64] ;  /* 0x0000000408137981 */ /* 0x0002e4000c2e1900 */
[----:B-1----:R-:W-:-:S05]  /*0600*/  IMAD.WIDE R8, R15, 0x4, R28 ;  /* 0x000000040f087825 */ /* 0x002fca00078e021c */
[----:B------:R1:W3:Y:S01]  /*0610*/  LDG.E.EL R15, desc[UR4][R8.64] ;  /* 0x00000004080f7981 */ /* 0x0002e2000c2e1900 */
[----:B------:R-:W-:-:S03]  /*0620*/  IMAD.WIDE R26, R23, 0x4, R28 ;  /* 0x00000004171a7825 */ /* 0x000fc600078e021c */
[----:B------:R-:W3:Y:S04]  /*0630*/  LDG.E.EL R23, desc[UR4][R4.64] ;  /* 0x0000000404177981 */ /* 0x000ee8000c2e1900 */
[----:B------:R-:W3:Y:S01]  /*0640*/  LDG.E.EL R27, desc[UR4][R26.64] ;  /* 0x000000041a1b7981 */ /* 0x000ee2000c2e1900 */
[----:B-1----:R-:W-:-:S03]  /*0650*/  IMAD.WIDE R8, R24, 0x4, R28 ;  /* 0x0000000418087825 */ /* 0x002fc600078e021c */
[----:B------:R-:W3:Y:S04]  /*0660*/  LDG.E.128 R4, desc[UR4][R6.64+0x800] ;  /* 0x0008000406047981 */ /* 0x000ee8000c1e1d00 */
[----:B------:R1:W3:Y:S02]  /*0670*/  LDG.E.EL R24, desc[UR4][R8.64] ;  /* 0x0000000408187981 */ /* 0x0002e4000c2e1900 */
[----:B-1----:R-:W-:-:S04]  /*0680*/  IMAD.WIDE R8, R22, 0x4, R28 ;  /* 0x0000000416087825 */ /* 0x002fc800078e021c */
[----:B------:R-:W-:Y:S02]  /*0690*/  IMAD.WIDE R28, R25, 0x4, R28 ;  /* 0x00000004191c7825 */ /* 0x000fe400078e021c */
[----:B------:R1:W3:Y:S04]  /*06a0*/  LDG.E.EL R25, desc[UR4][R8.64] ;  /* 0x0000000408197981 */ /* 0x0002e8000c2e1900 */
[----:B0-----:R0:W3:Y:S01]  /*06b0*/  LDG.E.EL R26, desc[UR4][R28.64] ;  /* 0x000000041c1a7981 */ /* 0x0010e2000c2e1900 */
[----:B-1----:R-:W1:Y:S08]  /*06c0*/  LDC.64 R8, c[0x0][0x228] ;  /* 0x00008a00ff087b82 */ /* 0x002e700000000a00 */
[----:B0-----:R-:W0:Y:S01]  /*06d0*/  LDC.64 R28, c[0x0][0x230] ;  /* 0x00008c00ff1c7b82 */ /* 0x001e220000000a00 */
[----:B----4-:R-:W-:Y:S01]  /*06e0*/  FADD R17, R10, -R17 ;  /* 0x800000110a117221 */ /* 0x010fe20000000000 */
[----:B------:R-:W-:Y:S01]  /*06f0*/  HFMA2.MMA R10, -RZ, RZ, 0.4375, 0 ;  /* 0x37000000ff0a7435 */ /* 0x000fe200000001ff */
[----:B-1----:R-:W-:-:S04]  /*0700*/  IMAD.WIDE R8, R12, 0x4, R8 ;  /* 0x000000040c087825 */ /* 0x002fc800078e0208 */
[----:B-----5:R-:W-:-:S05]  /*0710*/  FADD R18, R11, -R18 ;  /* 0x800000120b127221 */ /* 0x020fca0000000000 */
[-C--:B--2---:R-:W-:Y:S01]  /*0720*/  FFMA R21, R21, R10.reuse, 9.9999997473787516356e-06 ;  /* 0x3727c5ac15157423 */ /* 0x084fe2000000000a */
[-C--:B---3--:R-:W-:Y:S01]  /*0730*/  FFMA R19, R19, R10.reuse, 9.9999997473787516356e-06 ;  /* 0x3727c5ac13137423 */ /* 0x088fe2000000000a */
[-C--:B------:R-:W-:Y:S01]  /*0740*/  FFMA R22, R15, R10.reuse, 9.9999997473787516356e-06 ;  /* 0x3727c5ac0f167423 */ /* 0x080fe2000000000a */
[----:B------:R-:W-:Y:S01]  /*0750*/  FFMA R23, R23, R10, 9.9999997473787516356e-06 ;  /* 0x3727c5ac17177423 */ /* 0x000fe2000000000a */
[----:B------:R-:W-:Y:S01]  /*0760*/  FADD R6, R6, -R13 ;  /* 0x8000000d06067221 */ /* 0x000fe20000000000 */
[----:B0-----:R-:W-:-:S04]  /*0770*/  IMAD.WIDE R12, R12, 0x4, R28 ;  /* 0x000000040c0c7825 */ /* 0x001fc800078e021c */
[----:B------:R-:W-:Y:S01]  /*0780*/  FADD R4, R4, -R20 ;  /* 0x8000001404047221 */ /* 0x000fe20000000000 */
[----:B------:R-:W-:Y:S01]  /*0790*/  FADD R5, R5, -R14 ;  /* 0x8000000e05057221 */ /* 0x000fe20000000000 */
[-C--:B------:R-:W-:Y:S01]  /*07a0*/  FFMA R20, R27, R10.reuse, 9.9999997473787516356e-06 ;  /* 0x3727c5ac1b147423 */ /* 0x080fe2000000000a */
[-C--:B------:R-:W-:Y:S01]  /*07b0*/  FFMA R24, R24, R10.reuse, 9.9999997473787516356e-06 ;  /* 0x3727c5ac18187423 */ /* 0x080fe2000000000a */
[----:B------:R-:W2:Y:S01]  /*07c0*/  LDG.E.EL.128 R12, desc[UR4][R12.64] ;  /* 0x000000040c0c7981 */ /* 0x000ea2000c2e1d00 */
[-C--:B------:R-:W-:Y:S01]  /*07d0*/  FFMA R25, R25, R10.reuse, 9.9999997473787516356e-06 ;  /* 0x3727c5ac19197423 */ /* 0x080fe2000000000a */
[----:B------:R-:W-:Y:S02]  /*07e0*/  FFMA R26, R26, R10, 9.9999997473787516356e-06 ;  /* 0x3727c5ac1a1a7423 */ /* 0x000fe4000000000a */
[----:B------:R-:W2:Y:S01]  /*07f0*/  LDG.E.EL.128 R8, desc[UR4][R8.64] ;  /* 0x0000000408087981 */ /* 0x000ea2000c2e1d00 */
[----:B------:R-:W0:Y:S01]  /*0800*/  MUFU.RSQ R28, R19 ;  /* 0x00000013001c7308 */ /* 0x000e220000001400 */
[----:B------:R-:W-:-:S07]  /*0810*/  FADD R7, R7, -R2 ;  /* 0x8000000207077221 */ /* 0x000fce0000000000 */
[----:B------:R-:W-:Y:S08]  /*0820*/  MUFU.RSQ R27, R20 ;  /* 0x00000014001b7308 */ /* 0x000ff00000001400 */
[----:B------:R-:W1:Y:S01]  /*0830*/  MUFU.RSQ R21, R21 ;  /* 0x0000001500157308 */ /* 0x000e620000001400 */
[----:B0-----:R-:W-:Y:S02]  /*0840*/  FMUL R29, R28, R3 ;  /* 0x000000031c1d7220 */ /* 0x001fe40000400000 */
[----:B------:R-:W0:Y:S05]  /*0850*/  LDC.64 R2, c[0x0][0x238] ;  /* 0x00008e00ff027b82 */ /* 0x000e2a0000000a00 */
[----:B------:R-:W3:Y:S08]  /*0860*/  MUFU.RSQ R22, R22 ;  /* 0x0000001600167308 */ /* 0x000ef00000001400 */
[----:B------:R-:W4:Y:S08]  /*0870*/  MUFU.RSQ R23, R23 ;  /* 0x0000001700177308 */ /* 0x000f300000001400 */
[----:B------:R-:W5:Y:S08]  /*0880*/  MUFU.RSQ R24, R24 ;  /* 0x0000001800187308 */ /* 0x000f700000001400 */
[----:B------:R-:W5:Y:S08]  /*0890*/  MUFU.RSQ R25, R25 ;  /* 0x0000001900197308 */ /* 0x000f700000001400 */
[----:B------:R-:W0:Y:S01]  /*08a0*/  MUFU.RSQ R26, R26 ;  /* 0x0000001a001a7308 */ /* 0x000e220000001400 */
[----:B-1----:R-:W-:Y:S01]  /*08b0*/  FMUL R16, R21, R16 ;  /* 0x0000001015107220 */ /* 0x002fe20000400000 */
[----:B---3--:R-:W-:Y:S01]  /*08c0*/  FMUL R17, R22, R17 ;  /* 0x0000001116117220 */ /* 0x008fe20000400000 */
[----:B----4-:R-:W-:Y:S01]  /*08d0*/  FMUL R18, R23, R18 ;  /* 0x0000001217127220 */ /* 0x010fe20000400000 */
[----:B------:R-:W-:Y:S01]  /*08e0*/  FMUL R27, R27, R4 ;  /* 0x000000041b1b7220 */ /* 0x000fe20000400000 */
[----:B-----5:R-:W-:Y:S01]  /*08f0*/  FMUL R20, R24, R5 ;  /* 0x0000000518147220 */ /* 0x020fe20000400000 */
[----:B------:R-:W-:Y:S01]  /*0900*/  FMUL R5, R25, R6 ;  /* 0x0000000619057220 */ /* 0x000fe20000400000 */
[----:B0-----:R-:W-:Y:S01]  /*0910*/  FMUL R4, R26, R7 ;  /* 0x000000071a047220 */ /* 0x001fe20000400000 */
[----:B------:R-:W-:-:S04]  /*0920*/  IMAD.WIDE R2, R0, 0x4, R2 ;  /* 0x0000000400027825 */ /* 0x000fc800078e0202 */
[----:B--2---:R-:W-:Y:S01]  /*0930*/  FFMA R29, R8, R29, R12 ;  /* 0x0000001d081d7223 */ /* 0x004fe2000000000c */
[----:B------:R-:W-:Y:S01]  /*0940*/  FFMA R16, R9, R16, R13 ;  /* 0x0000001009107223 */ /* 0x000fe2000000000d */
[----:B------:R-:W-:Y:S01]  /*0950*/  FFMA R17, R10, R17, R14 ;  /* 0x000000110a117223 */ /* 0x000fe2000000000e */
[----:B------:R-:W-:Y:S01]  /*0960*/  FFMA R18, R11, R18, R15 ;  /* 0x000000120b127223 */ /* 0x000fe2000000000f */
[----:B------:R-:W-:Y:S01]  /*0970*/  FFMA R8, R8, R27, R12 ;  /* 0x0000001b08087223 */ /* 0x000fe2000000000c */
[----:B------:R-:W-:Y:S01]  /*0980*/  FFMA R9, R9, R20, R13 ;  /* 0x0000001409097223 */ /* 0x000fe2000000000d */
[----:B------:R-:W-:Y:S01]  /*0990*/  FFMA R10, R10, R5, R14 ;  /* 0x000000050a0a7223 */ /* 0x000fe2000000000e */
[----:B------:R-:W-:Y:S01]  /*09a0*/  FFMA R11, R11, R4, R15 ;  /* 0x000000040b0b7223 */ /* 0x000fe2000000000f */
[----:B------:R-:W-:Y:S02]  /*09b0*/  FSETP.GEU.AND P6, PT, R29, RZ, PT ;  /* 0x000000ff1d00720b */ /* 0x000fe40003fce000 */
[----:B------:R-:W-:-:S02]  /*09c0*/  FSETP.GEU.AND P0, PT, R8, RZ, PT ;  /* 0x000000ff0800720b */ /* 0x000fc40003f0e000 */
[----:B------:R-:W-:Y:S02]  /*09d0*/  SEL R4, R29, RZ, P6 ;  /* 0x000000ff1d047207 */ /* 0x000fe40003000000 */
[----:B------:R-:W-:Y:S02]  /*09e0*/  FSETP.GEU.AND P1, PT, R18, RZ, PT ;  /* 0x000000ff1200720b */ /* 0x000fe40003f2e000 */
[----:B------:R-:W-:Y:S02]  /*09f0*/  FSETP.GEU.AND P2, PT, R17, RZ, PT ;  /* 0x000000ff1100720b */ /* 0x000fe40003f4e000 */
[----:B------:R-:W-:Y:S02]  /*0a00*/  FSETP.GEU.AND P3, PT, R16, RZ, PT ;  /* 0x000000ff1000720b */ /* 0x000fe40003f6e000 */
[----:B------:R-:W-:Y:S02]  /*0a10*/  FSETP.GEU.AND P4, PT, R10, RZ, PT ;  /* 0x000000ff0a00720b */ /* 0x000fe40003f8e000 */
[----:B------:R-:W-:-:S02]  /*0a20*/  FSETP.GEU.AND P5, PT, R9, RZ, PT ;  /* 0x000000ff0900720b */ /* 0x000fc40003fae000 */
[----:B------:R-:W-:Y:S02]  /*0a30*/  FSETP.GEU.AND P6, PT, R11, RZ, PT ;  /* 0x000000ff0b00720b */ /* 0x000fe40003fce000 */
[----:B------:R-:W-:Y:S02]  /*0a40*/  SEL R8, R8, RZ, P0 ;  /* 0x000000ff08087207 */ /* 0x000fe40000000000 */
[----:B------:R-:W-:Y:S02]  /*0a50*/  SEL R7, R18, RZ, P1 ;  /* 0x000000ff12077207 */ /* 0x000fe40000800000 */
[----:B------:R-:W-:Y:S02]  /*0a60*/  SEL R6, R17, RZ, P2 ;  /* 0x000000ff11067207 */ /* 0x000fe40001000000 */
[----:B------:R-:W-:Y:S02]  /*0a70*/  SEL R5, R16, RZ, P3 ;  /* 0x000000ff10057207 */ /* 0x000fe40001800000 */
[----:B------:R-:W-:-:S02]  /*0a80*/  SEL R10, R10, RZ, P4 ;  /* 0x000000ff0a0a7207 */ /* 0x000fc40002000000 */
[----:B------:R-:W-:Y:S02]  /*0a90*/  SEL R9, R9, RZ, P5 ;  /* 0x000000ff09097207 */ /* 0x000fe40002800000 */
[----:B------:R-:W-:Y:S01]  /*0aa0*/  SEL R11, R11, RZ, P6 ;  /* 0x000000ff0b0b7207 */ /* 0x000fe20003000000 */
[----:B------:R-:W-:Y:S04]  /*0ab0*/  STG.E.128 desc[UR4][R2.64], R4 ;  /* 0x0000000402007986 */ /* 0x000fe8000c101d04 */
[----:B------:R-:W-:Y:S01]  /*0ac0*/  STG.E.128 desc[UR4][R2.64+0x800], R8 ;  /* 0x0008000802007986 */ /* 0x000fe2000c101d04 */
[----:B------:R-:W-:Y:S05]  /*0ad0*/  EXIT ;  /* 0x000000000000794d */ /* 0x000fea0003800000 */
.L_x_0:
[----:B------:R-:W-:-:S00]  /*0ae0*/  BRA `(.L_x_0) ;  /* 0xfffffffc00fc7947 */ /* 0x000fc0000383ffff */
[----:B------:R-:W-:-:S00]  /*0af0*/  NOP ;  /* 0x0000000000007918 */ /* 0x000fc00000000000 */
        /* <DEDUP_REMOVED lines=8> */
.L_x_1:


//--------------------- .nv.global.init           --------------------------
	.section	.nv.global.init,"aw",@progbits
.nv.global.init:
	.type		_$_str,@object
	.size		_$_str,(.L_0 - _$_str)
_$_str:
        /*0000*/ 	.byte	0x5f, 0x5f, 0x43, 0x55, 0x44, 0x41, 0x5f, 0x46, 0x54, 0x5a, 0x00
.L_0:


//--------------------- .nv.constant0.triton_poi_fused_native_group_norm_relu_7 --------------------------
	.section	.nv.constant0.triton_poi_fused_native_group_norm_relu_7,"a",@progbits
	.sectionflags	@""
	.align	4
.nv.constant0.triton_poi_fused_native_group_norm_relu_7:
	.zero		580
